	.headerflags	@"EF_CUDA_TEXMODE_UNIFIED EF_CUDA_64BIT_ADDRESS EF_CUDA_ACCELERATORS EF_CUDA_SM90 EF_CUDA_VIRTUAL_SM(EF_CUDA_SM90)"
	.elftype	@"ET_EXEC"


//--------------------- .nv.info                  --------------------------
	.section	.nv.info,"",@"SHT_CUDA_INFO"
	.align	4


	//----- nvinfo : EIATTR_REGCOUNT
	.align		4
        /*0000*/ 	.byte	0x04, 0x2f
        /*0002*/ 	.short	(.L_1 - .L_0)
	.align		4
.L_0:
        /*0004*/ 	.word	index@(triton_poi_fused__unsafe_index_add_mul_sub_32)
        /*0008*/ 	.word	0x00000022


	//----- nvinfo : EIATTR_MIN_STACK_SIZE
	.align		4
.L_1:
        /*000c*/ 	.byte	0x04, 0x12
        /*000e*/ 	.short	(.L_3 - .L_2)
	.align		4
.L_2:
        /*0010*/ 	.word	index@(triton_poi_fused__unsafe_index_add_mul_sub_32)
        /*0014*/ 	.word	0x00000000


	//----- nvinfo : EIATTR_FRAME_SIZE
	.align		4
.L_3:
        /*0018*/ 	.byte	0x04, 0x11
        /*001a*/ 	.short	(.L_5 - .L_4)
	.align		4
.L_4:
        /*001c*/ 	.word	index@(triton_poi_fused__unsafe_index_add_mul_sub_32)
        /*0020*/ 	.word	0x00000000


	//----- nvinfo : EIATTR_MIN_STACK_SIZE
	.align		4
.L_5:
        /*0024*/ 	.byte	0x04, 0x12
        /*0026*/ 	.short	(.L_7 - .L_6)
	.align		4
.L_6:
        /*0028*/ 	.word	index@(triton_poi_fused__unsafe_index_add_mul_sub_32)
        /*002c*/ 	.word	0x00000000
.L_7:


//--------------------- .nv.info.triton_poi_fused__unsafe_index_add_mul_sub_32 --------------------------
	.section	.nv.info.triton_poi_fused__unsafe_index_add_mul_sub_32,"",@"SHT_CUDA_INFO"
	.sectionflags	@""
	.align	4


	//----- nvinfo : EIATTR_CUDA_API_VERSION
	.align		4
        /*0000*/ 	.byte	0x04, 0x37
        /*0002*/ 	.short	(.L_9 - .L_8)
.L_8:
        /*0004*/ 	.word	0x0000007c


	//----- nvinfo : EIATTR_KPARAM_INFO
	.align		4
.L_9:
        /*0008*/ 	.byte	0x04, 0x17
        /*000a*/ 	.short	(.L_11 - .L_10)
.L_10:
        /*000c*/ 	.word	0x00000000
        /*0010*/ 	.short	0x0006
        /*0012*/ 	.short	0x0030
        /*0014*/ 	.byte	0x00, 0xf0, 0x11, 0x00


	//----- nvinfo : EIATTR_KPARAM_INFO
	.align		4
.L_11:
        /*0018*/ 	.byte	0x04, 0x17
        /*001a*/ 	.short	(.L_13 - .L_12)
.L_12:
        /*001c*/ 	.word	0x00000000
        /*0020*/ 	.short	0x0005
        /*0022*/ 	.short	0x0028
        /*0024*/ 	.byte	0x00, 0xf4, 0x21, 0x00


	//----- nvinfo : EIATTR_KPARAM_INFO
	.align		4
.L_13:
        /*0028*/ 	.byte	0x04, 0x17
        /*002a*/ 	.short	(.L_15 - .L_14)
.L_14:
        /*002c*/ 	.word	0x00000000
        /*0030*/ 	.short	0x0004
        /*0032*/ 	.short	0x0020
        /*0034*/ 	.byte	0x00, 0xf4, 0x21, 0x00


	//----- nvinfo : EIATTR_KPARAM_INFO
	.align		4
.L_15:
        /*0038*/ 	.byte	0x04, 0x17
        /*003a*/ 	.short	(.L_17 - .L_16)
.L_16:
        /*003c*/ 	.word	0x00000000
        /*0040*/ 	.short	0x0003
        /*0042*/ 	.short	0x0018
        /*0044*/ 	.byte	0x00, 0xf4, 0x21, 0x00


	//----- nvinfo : EIATTR_KPARAM_INFO
	.align		4
.L_17:
        /*0048*/ 	.byte	0x04, 0x17
        /*004a*/ 	.short	(.L_19 - .L_18)
.L_18:
        /*004c*/ 	.word	0x00000000
        /*0050*/ 	.short	0x0002
        /*0052*/ 	.short	0x0010
        /*0054*/ 	.byte	0x00, 0xf4, 0x21, 0x00


	//----- nvinfo : EIATTR_KPARAM_INFO
	.align		4
.L_19:
        /*0058*/ 	.byte	0x04, 0x17
        /*005a*/ 	.short	(.L_21 - .L_20)
.L_20:
        /*005c*/ 	.word	0x00000000
        /*0060*/ 	.short	0x0001
        /*0062*/ 	.short	0x0008
        /*0064*/ 	.byte	0x00, 0xf4, 0x21, 0x00


	//----- nvinfo : EIATTR_KPARAM_INFO
	.align		4
.L_21:
        /*0068*/ 	.byte	0x04, 0x17
        /*006a*/ 	.short	(.L_23 - .L_22)
.L_22:
        /*006c*/ 	.word	0x00000000
        /*0070*/ 	.short	0x0000
        /*0072*/ 	.short	0x0000
        /*0074*/ 	.byte	0x00, 0xf4, 0x21, 0x00


	//----- nvinfo : EIATTR_SPARSE_MMA_MASK
	.align		4
.L_23:
        /*0078*/ 	.byte	0x03, 0x50
        /*007a*/ 	.short	0x0000


	//----- nvinfo : EIATTR_MAXREG_COUNT
	.align		4
        /*007c*/ 	.byte	0x03, 0x1b
        /*007e*/ 	.short	0x00ff


	//----- nvinfo : EIATTR_EXIT_INSTR_OFFSETS
	.align		4
        /*0080*/ 	.byte	0x04, 0x1c
        /*0082*/ 	.short	(.L_25 - .L_24)


	//   ....[0]....
.L_24:
        /*0084*/ 	.word	0x00000b40


	//----- nvinfo : EIATTR_REQNTID
	.align		4
.L_25:
        /*0088*/ 	.byte	0x04, 0x10
        /*008a*/ 	.short	(.L_27 - .L_26)
.L_26:
        /*008c*/ 	.word	0x00000080
        /*0090*/ 	.word	0x00000001
        /*0094*/ 	.word	0x00000001


	//----- nvinfo : EIATTR_CBANK_PARAM_SIZE
	.align		4
.L_27:
        /*0098*/ 	.byte	0x03, 0x19
        /*009a*/ 	.short	0x0034


	//----- nvinfo : EIATTR_PARAM_CBANK
	.align		4
        /*009c*/ 	.byte	0x04, 0x0a
        /*009e*/ 	.short	(.L_29 - .L_28)
	.align		4
.L_28:
        /*00a0*/ 	.word	index@(.nv.constant0.triton_poi_fused__unsafe_index_add_mul_sub_32)
        /*00a4*/ 	.short	0x0210
        /*00a6*/ 	.short	0x0034


	//----- nvinfo : EIATTR_SW_WAR
	.align		4
.L_29:
        /*00a8*/ 	.byte	0x04, 0x36
        /*00aa*/ 	.short	(.L_31 - .L_30)
.L_30:
        /*00ac*/ 	.word	0x00000008
.L_31:


//--------------------- .nv.callgraph             --------------------------
	.section	.nv.callgraph,"",@"SHT_CUDA_CALLGRAPH"
	.align	4
	.sectionentsize	8
	.align		4
        /*0000*/ 	.word	0x00000000
	.align		4
        /*0004*/ 	.word	0xffffffff
	.align		4
        /*0008*/ 	.word	0x00000000
	.align		4
        /*000c*/ 	.word	0xfffffffe
	.align		4
        /*0010*/ 	.word	0x00000000
	.align		4
        /*0014*/ 	.word	0xfffffffd
	.align		4
        /*0018*/ 	.word	0x00000000
	.align		4
        /*001c*/ 	.word	0xfffffffc


//--------------------- .text.triton_poi_fused__unsafe_index_add_mul_sub_32 --------------------------
	.section	.text.triton_poi_fused__unsafe_index_add_mul_sub_32,"ax",@progbits
	.align	128
        .global         triton_poi_fused__unsafe_index_add_mul_sub_32
        .type           triton_poi_fused__unsafe_index_add_mul_sub_32,@function
        .size           triton_poi_fused__unsafe_index_add_mul_sub_32,(.L_x_1 - triton_poi_fused__unsafe_index_add_mul_sub_32)
        .other          triton_poi_fused__unsafe_index_add_mul_sub_32,@"STO_CUDA_ENTRY STV_DEFAULT"
triton_poi_fused__unsafe_index_add_mul_sub_32:
.text.triton_poi_fused__unsafe_index_add_mul_sub_32:
[----:B------:R-:W-:Y:S01]  /*0000*/  LDC R1, c[0x0][0x28] ;  /* 0x00000a00ff017b82 */ /* 0x000fe20000000800 */
[----:B------:R-:W1:Y:S07]  /*0010*/  S2R R0, SR_TID.X ;  /* 0x0000000000007919 */ /* 0x000e6e0000002100 */
[----:B------:R-:W2:Y:S01]  /*0020*/  LDC.64 R4, c[0x0][0x210] ;  /* 0x00008400ff047b82 */ /* 0x000ea20000000a00 */
[----:B------:R-:W-:Y:S01]  /*0030*/  ULDC.64 UR4, c[0x0][0x208] ;  /* 0x0000820000047ab9 */ /* 0x000fe20000000a00 */
[----:B------:R-:W-:Y:S01]  /*0040*/  ULDC.64 UR6, c[0x0][0x220] ;  /* 0x0000880000067ab9 */ /* 0x000fe20000000a00 */
[----:B------:R-:W3:Y:S05]  /*0050*/  S2R R3, SR_CTAID.X ;  /* 0x0000000000037919 */ /* 0x000eea0000002500 */
[----:B------:R-:W4:Y:S01]  /*0060*/  LDC.64 R26, c[0x0][0x218] ;  /* 0x00008600ff1a7b82 */ /* 0x000f220000000a00 */
[----:B-1----:R-:W-:Y:S01]  /*0070*/  IMAD.SHL.U32 R0, R0, 0x4, RZ ;  /* 0x0000000400007824 */ /* 0x002fe200078e00ff */
[----:B---3--:R-:W-:-:S04]  /*0080*/  SHF.R.S32.HI R18, RZ, 0x15, R3 ;  /* 0x00000015ff127819 */ /* 0x008fc80000011403 */
[----:B------:R-:W-:Y:S02]  /*0090*/  LOP3.LUT R0, R0, 0x1fc, RZ, 0xc0, !PT ;  /* 0x000001fc00007812 */ /* 0x000fe400078ec0ff */
[----:B------:R-:W-:-:S03]  /*00a0*/  SGXT R18, R18, 0x1 ;  /* 0x000000011212781a */ /* 0x000fc60000000200 */
[----:B------:R-:W-:-:S04]  /*00b0*/  IMAD R3, R3, 0x400, R0 ;  /* 0x0000040003037824 */ /* 0x000fc800078e0200 */
[----:B------:R-:W-:Y:S01]  /*00c0*/  VIADD R17, R3, 0x200 ;  /* 0x0000020003117836 */ /* 0x000fe20000000000 */
[----:B------:R-:W-:-:S04]  /*00d0*/  SHF.R.S32.HI R0, RZ, 0x1f, R3 ;  /* 0x0000001fff007819 */ /* 0x000fc80000011403 */
[----:B------:R-:W-:Y:S02]  /*00e0*/  LEA.HI R6, R18, R17, RZ, 0x5 ;  /* 0x0000001112067211 */ /* 0x000fe400078f28ff */
[----:B------:R-:W-:Y:S02]  /*00f0*/  LEA.HI R0, R0, R3, RZ, 0x5 ;  /* 0x0000000300007211 */ /* 0x000fe400078f28ff */
[----:B------:R-:W-:Y:S02]  /*0100*/  SHF.R.S32.HI R6, RZ, 0x5, R6 ;  /* 0x00000005ff067819 */ /* 0x000fe40000011406 */
[----:B------:R-:W-:Y:S02]  /*0110*/  SHF.R.S32.HI R2, RZ, 0x5, R0 ;  /* 0x00000005ff027819 */ /* 0x000fe40000011400 */
[----:B------:R-:W-:Y:S02]  /*0120*/  LEA.HI R8, R6, R6, RZ, 0x5 ;  /* 0x0000000606087211 */ /* 0x000fe400078f28ff */
[----:B------:R-:W-:-:S02]  /*0130*/  LEA.HI R7, R2, R2, RZ, 0x5 ;  /* 0x0000000202077211 */ /* 0x000fc400078f28ff */
[----:B------:R-:W-:Y:S02]  /*0140*/  LOP3.LUT R9, R8, 0xffffffe0, RZ, 0xc0, !PT ;  /* 0xffffffe008097812 */ /* 0x000fe400078ec0ff */
[----:B------:R-:W-:Y:S02]  /*0150*/  LOP3.LUT R7, R7, 0xffffffe0, RZ, 0xc0, !PT ;  /* 0xffffffe007077812 */ /* 0x000fe400078ec0ff */
[----:B------:R-:W-:Y:S01]  /*0160*/  LOP3.LUT R16, R0, 0xffffffe0, RZ, 0xc0, !PT ;  /* 0xffffffe000107812 */ /* 0x000fe200078ec0ff */
[----:B------:R-:W-:Y:S02]  /*0170*/  IMAD.IADD R9, R6, 0x1, -R9 ;  /* 0x0000000106097824 */ /* 0x000fe400078e0a09 */
[----:B------:R-:W-:Y:S02]  /*0180*/  IMAD.IADD R7, R2, 0x1, -R7 ;  /* 0x0000000102077824 */ /* 0x000fe400078e0a07 */
[--C-:B--2---:R-:W-:Y:S02]  /*0190*/  IMAD.WIDE R10, R9, 0x8, R4.reuse ;  /* 0x00000008090a7825 */ /* 0x104fe400078e0204 */
[----:B------:R-:W1:Y:S02]  /*01a0*/  LDC.64 R8, c[0x0][0x228] ;  /* 0x00008a00ff087b82 */ /* 0x000e640000000a00 */
[----:B------:R-:W-:-:S02]  /*01b0*/  IMAD.WIDE R20, R7, 0x8, R4 ;  /* 0x0000000807147825 */ /* 0x000fc400078e0204 */
[----:B------:R-:W2:Y:S02]  /*01c0*/  LDG.E.EL.64 R10, desc[UR4][R10.64] ;  /* 0x000000040a0a7981 */ /* 0x000ea4000c2e1b00 */
[----:B------:R-:W-:Y:S02]  /*01d0*/  IMAD.IADD R16, R3, 0x1, -R16 ;  /* 0x0000000103107824 */ /* 0x000fe400078e0a10 */
[----:B------:R-:W3:Y:S02]  /*01e0*/  LDG.E.EL.64 R20, desc[UR4][R20.64] ;  /* 0x0000000414147981 */ /* 0x000ee4000c2e1b00 */
[----:B----4-:R-:W-:-:S06]  /*01f0*/  IMAD.WIDE R12, R16, 0x8, R26 ;  /* 0x00000008100c7825 */ /* 0x010fcc00078e021a */
[----:B------:R-:W4:Y:S01]  /*0200*/  LDG.E.EL.128 R12, desc[UR4][R12.64] ;  /* 0x000000040c0c7981 */ /* 0x000f22000c2e1d00 */
[----:B-1----:R-:W-:-:S06]  /*0210*/  IMAD.WIDE R4, R16, 0x8, R8 ;  /* 0x0000000810047825 */ /* 0x002fcc00078e0208 */
[----:B------:R-:W5:Y:S01]  /*0220*/  LDG.E.EL.128 R4, desc[UR4][R4.64] ;  /* 0x0000000404047981 */ /* 0x000f62000c2e1d00 */
[----:B------:R-:W-:-:S05]  /*0230*/  VIADD R25, R3, 0x2 ;  /* 0x0000000203197836 */ /* 0x000fca0000000000 */
[----:B------:R-:W-:-:S04]  /*0240*/  LEA.HI R0, R18, R25, RZ, 0x5 ;  /* 0x0000001912007211 */ /* 0x000fc800078f28ff */
[----:B------:R-:W-:-:S05]  /*0250*/  LOP3.LUT R0, R0, 0xffffffe0, RZ, 0xc0, !PT ;  /* 0xffffffe000007812 */ /* 0x000fca00078ec0ff */
[----:B------:R-:W-:Y:S01]  /*0260*/  IMAD.IADD R25, R25, 0x1, -R0 ;  /* 0x0000000119197824 */ /* 0x000fe200078e0a00 */
[----:B------:R-:W-:-:S04]  /*0270*/  LEA.HI R17, R18, R17, RZ, 0xa ;  /* 0x0000001112117211 */ /* 0x000fc800078f50ff */
[----:B------:R-:W-:Y:S02]  /*0280*/  SHF.R.S32.HI R17, RZ, 0xa, R17 ;  /* 0x0000000aff117819 */ /* 0x000fe40000011411 */
[----:B--2---:R-:W-:-:S04]  /*0290*/  SHF.R.U32.HI R23, RZ, 0x1b, R11 ;  /* 0x0000001bff177819 */ /* 0x004fc8000001160b */
[----:B------:R-:W-:Y:S02]  /*02a0*/  LOP3.LUT R23, R23, 0x10, RZ, 0xc0, !PT ;  /* 0x0000001017177812 */ /* 0x000fe400078ec0ff */
[----:B---3--:R-:W-:Y:S02]  /*02b0*/  SHF.R.U32.HI R19, RZ, 0x1b, R21 ;  /* 0x0000001bff137819 */ /* 0x008fe40000011615 */
[----:B------:R-:W-:Y:S02]  /*02c0*/  IADD3 R2, P1, R10, R23, RZ ;  /* 0x000000170a027210 */ /* 0x000fe40007f3e0ff */
[----:B------:R-:W-:-:S03]  /*02d0*/  LOP3.LUT R19, R19, 0x10, RZ, 0xc0, !PT ;  /* 0x0000001013137812 */ /* 0x000fc600078ec0ff */
[----:B------:R-:W-:Y:S01]  /*02e0*/  IMAD.X R11, RZ, RZ, R11, P1 ;  /* 0x000000ffff0b7224 */ /* 0x000fe200008e060b */
[----:B------:R-:W-:Y:S02]  /*02f0*/  IADD3 R19, P0, R20, R19, RZ ;  /* 0x0000001314137210 */ /* 0x000fe40007f1e0ff */
[----:B----4-:R-:W-:Y:S02]  /*0300*/  SHF.R.U32.HI R28, RZ, 0x19, R13 ;  /* 0x00000019ff1c7819 */ /* 0x010fe4000001160d */
[----:B------:R-:W-:Y:S01]  /*0310*/  SHF.L.U64.HI R0, R2, 0x6, R11 ;  /* 0x0000000602007819 */ /* 0x000fe2000001020b */
[----:B------:R-:W-:Y:S01]  /*0320*/  IMAD.X R20, RZ, RZ, R21, P0 ;  /* 0x000000ffff147224 */ /* 0x000fe200000e0615 */
[----:B------:R-:W-:Y:S01]  /*0330*/  LEA R29, P0, R12, UR6, 0x2 ;  /* 0x000000060c1d7c11 */ /* 0x000fe2000f8010ff */
[----:B------:R-:W-:Y:S01]  /*0340*/  IMAD.SHL.U32 R2, R2, 0x40, RZ ;  /* 0x0000004002027824 */ /* 0x000fe200078e00ff */
[----:B------:R-:W-:Y:S02]  /*0350*/  LOP3.LUT R28, R28, 0x40, RZ, 0xc0, !PT ;  /* 0x000000401c1c7812 */ /* 0x000fe400078ec0ff */
[----:B------:R-:W-:-:S02]  /*0360*/  LEA.HI.X R13, R12, UR7, R13, 0x2, P0 ;  /* 0x000000070c0d7c11 */ /* 0x000fc400080f140d */
[----:B------:R-:W-:Y:S01]  /*0370*/  IADD3 R22, P2, P3, R2, R29, R28 ;  /* 0x0000001d02167210 */ /* 0x000fe20007b5e01c */
[C---:B------:R-:W-:Y:S01]  /*0380*/  IMAD.SHL.U32 R10, R19.reuse, 0x40, RZ ;  /* 0x00000040130a7824 */ /* 0x040fe200078e00ff */
[----:B------:R-:W-:Y:S02]  /*0390*/  SHF.L.U64.HI R11, R19, 0x6, R20 ;  /* 0x00000006130b7819 */ /* 0x000fe40000010214 */
[----:B------:R-:W-:Y:S02]  /*03a0*/  IADD3.X R23, R0, R13, RZ, P2, P3 ;  /* 0x0000000d00177210 */ /* 0x000fe400017e64ff */
[----:B------:R-:W-:Y:S02]  /*03b0*/  SHF.R.U32.HI R19, RZ, 0x19, R15 ;  /* 0x00000019ff137819 */ /* 0x000fe4000001160f */
[----:B------:R-:W-:Y:S01]  /*03c0*/  LEA R12, P2, R14, UR6, 0x2 ;  /* 0x000000060e0c7c11 */ /* 0x000fe2000f8410ff */
[----:B------:R-:W-:Y:S01]  /*03d0*/  IMAD.SHL.U32 R20, R17, 0x100, RZ ;  /* 0x0000010011147824 */ /* 0x000fe200078e00ff */
[----:B------:R-:W-:-:S02]  /*03e0*/  IADD3 R28, P0, P1, R10, R29, R28 ;  /* 0x0000001d0a1c7210 */ /* 0x000fc4000791e01c */
[----:B------:R-:W-:Y:S02]  /*03f0*/  LEA.HI R17, R18, R3, RZ, 0xa ;  /* 0x0000000312117211 */ /* 0x000fe400078f50ff */
[----:B------:R-:W-:Y:S02]  /*0400*/  LOP3.LUT R19, R19, 0x40, RZ, 0xc0, !PT ;  /* 0x0000004013137812 */ /* 0x000fe400078ec0ff */
[----:B------:R-:W-:Y:S02]  /*0410*/  LEA.HI.X R14, R14, UR7, R15, 0x2, P2 ;  /* 0x000000070e0e7c11 */ /* 0x000fe400090f140f */
[----:B-----5:R-:W-:Y:S02]  /*0420*/  SHF.R.U32.HI R15, RZ, 0x19, R5 ;  /* 0x00000019ff0f7819 */ /* 0x020fe40000011605 */
[----:B------:R-:W-:Y:S02]  /*0430*/  IADD3 R18, P5, P4, R10, R12, R19 ;  /* 0x0000000c0a127210 */ /* 0x000fe40007cbe013 */
[----:B------:R-:W-:-:S02]  /*0440*/  SHF.R.S32.HI R17, RZ, 0xa, R17 ;  /* 0x0000000aff117819 */ /* 0x000fc40000011411 */
[----:B------:R-:W-:Y:S02]  /*0450*/  IADD3.X R29, R11, R13, RZ, P0, P1 ;  /* 0x0000000d0b1d7210 */ /* 0x000fe400007e24ff */
[----:B------:R-:W-:Y:S02]  /*0460*/  LOP3.LUT R13, R15, 0x40, RZ, 0xc0, !PT ;  /* 0x000000400f0d7812 */ /* 0x000fe400078ec0ff */
[----:B------:R-:W-:Y:S02]  /*0470*/  LEA R15, P0, R4, UR6, 0x2 ;  /* 0x00000006040f7c11 */ /* 0x000fe4000f8010ff */
[----:B------:R-:W-:Y:S01]  /*0480*/  IADD3 R12, P3, P2, R2, R12, R19 ;  /* 0x0000000c020c7210 */ /* 0x000fe20007a7e013 */
[----:B------:R-:W-:Y:S01]  /*0490*/  IMAD.SHL.U32 R21, R17, 0x100, RZ ;  /* 0x0000010011157824 */ /* 0x000fe200078e00ff */
[----:B------:R-:W-:Y:S02]  /*04a0*/  IADD3.X R19, R11, R14, RZ, P5, P4 ;  /* 0x0000000e0b137210 */ /* 0x000fe40002fe84ff */
[----:B------:R-:W-:-:S02]  /*04b0*/  LEA.HI.X R5, R4, UR7, R5, 0x2, P0 ;  /* 0x0000000704057c11 */ /* 0x000fc400080f1405 */
[----:B------:R-:W-:Y:S01]  /*04c0*/  IADD3 R30, P0, P1, R10, R15, R13 ;  /* 0x0000000f0a1e7210 */ /* 0x000fe2000791e00d */
[----:B------:R-:W-:-:S03]  /*04d0*/  IMAD.WIDE R18, R21, 0x4, R18 ;  /* 0x0000000415127825 */ /* 0x000fc600078e0212 */
[----:B------:R-:W-:Y:S02]  /*04e0*/  IADD3.X R31, R11, R5, RZ, P0, P1 ;  /* 0x000000050b1f7210 */ /* 0x000fe400007e24ff */
[----:B------:R-:W-:Y:S01]  /*04f0*/  IADD3 R4, P0, P1, R2, R15, R13 ;  /* 0x0000000f02047210 */ /* 0x000fe2000791e00d */
[----:B------:R1:W2:Y:S01]  /*0500*/  LDG.E.EL R24, desc[UR4][R18.64] ;  /* 0x0000000412187981 */ /* 0x0002a2000c2e1900 */
[----:B------:R-:W-:Y:S01]  /*0510*/  IADD3.X R13, R0, R14, RZ, P3, P2 ;  /* 0x0000000e000d7210 */ /* 0x000fe20001fe44ff */
[----:B------:R-:W-:Y:S01]  /*0520*/  IMAD.WIDE R22, R20, 0x4, R22 ;  /* 0x0000000414167825 */ /* 0x000fe200078e0216 */
[----:B------:R-:W-:-:S03]  /*0530*/  IADD3.X R5, R0, R5, RZ, P0, P1 ;  /* 0x0000000500057210 */ /* 0x000fc600007e24ff */
[C---:B------:R-:W-:Y:S02]  /*0540*/  IMAD.WIDE R12, R20.reuse, 0x4, R12 ;  /* 0x00000004140c7825 */ /* 0x040fe400078e020c */
[----:B------:R-:W3:Y:S01]  /*0550*/  LDG.E.EL R22, desc[UR4][R22.64] ;  /* 0x0000000416167981 */ /* 0x000ee2000c2e1900 */
[----:B-1----:R-:W1:Y:S01]  /*0560*/  LDC.64 R18, c[0x0][0x230] ;  /* 0x00008c00ff127b82 */ /* 0x002e620000000a00 */
[----:B------:R-:W-:-:S04]  /*0570*/  IMAD.WIDE R14, R20, 0x4, R4 ;  /* 0x00000004140e7825 */ /* 0x000fc800078e0204 */
[C---:B------:R-:W-:Y:S01]  /*0580*/  IMAD.WIDE R4, R25.reuse, 0x8, R8 ;  /* 0x0000000819047825 */ /* 0x040fe200078e0208 */
[----:B------:R-:W-:Y:S01]  /*0590*/  SHF.R.U32.HI R8, RZ, 0x19, R7 ;  /* 0x00000019ff087819 */ /* 0x000fe20000011607 */
[----:B------:R-:W3:Y:S04]  /*05a0*/  LDG.E.EL R9, desc[UR4][R14.64] ;  /* 0x000000040e097981 */ /* 0x000ee8000c2e1900 */
[----:B------:R4:W5:Y:S01]  /*05b0*/  LDG.E.EL R23, desc[UR4][R12.64] ;  /* 0x000000040c177981 */ /* 0x000962000c2e1900 */
[----:B------:R-:W-:Y:S01]  /*05c0*/  LOP3.LUT R8, R8, 0x40, RZ, 0xc0, !PT ;  /* 0x0000004008087812 */ /* 0x000fe200078ec0ff */
[----:B----4-:R-:W-:Y:S01]  /*05d0*/  IMAD.WIDE R12, R25, 0x8, R26 ;  /* 0x00000008190c7825 */ /* 0x010fe200078e021a */
[----:B------:R-:W-:-:S04]  /*05e0*/  LEA R25, P0, R6, UR6, 0x2 ;  /* 0x0000000606197c11 */ /* 0x000fc8000f8010ff */
[----:B------:R-:W-:Y:S02]  /*05f0*/  LEA.HI.X R7, R6, UR7, R7, 0x2, P0 ;  /* 0x0000000706077c11 */ /* 0x000fe400080f1407 */
[----:B------:R-:W-:Y:S01]  /*0600*/  IADD3 R14, P0, P1, R10, R25, R8 ;  /* 0x000000190a0e7210 */ /* 0x000fe2000791e008 */
[----:B------:R-:W-:-:S03]  /*0610*/  IMAD.WIDE R28, R21, 0x4, R28 ;  /* 0x00000004151c7825 */ /* 0x000fc600078e021c */
[----:B------:R-:W-:Y:S01]  /*0620*/  IADD3.X R15, R11, R7, RZ, P0, P1 ;  /* 0x000000070b0f7210 */ /* 0x000fe200007e24ff */
[----:B------:R-:W-:Y:S02]  /*0630*/  IMAD.WIDE R30, R21, 0x4, R30 ;  /* 0x00000004151e7825 */ /* 0x000fe400078e021e */
[----:B------:R-:W4:Y:S02]  /*0640*/  LDG.E.EL R28, desc[UR4][R28.64] ;  /* 0x000000041c1c7981 */ /* 0x000f24000c2e1900 */
[----:B-1----:R-:W-:-:S04]  /*0650*/  IMAD.WIDE R18, R16, 0x4, R18 ;  /* 0x0000000410127825 */ /* 0x002fc800078e0212 */
[----:B------:R-:W-:Y:S01]  /*0660*/  IMAD.WIDE R14, R21, 0x4, R14 ;  /* 0x00000004150e7825 */ /* 0x000fe200078e020e */
[----:B------:R-:W-:Y:S01]  /*0670*/  IADD3 R6, P0, P1, R2, R25, R8 ;  /* 0x0000001902067210 */ /* 0x000fe2000791e008 */
[----:B------:R-:W2:Y:S04]  /*0680*/  LDG.E.EL.128 R16, desc[UR4][R18.64] ;  /* 0x0000000412107981 */ /* 0x000ea8000c2e1d00 */
[----:B------:R-:W4:Y:S04]  /*0690*/  LDG.E.EL R29, desc[UR4][R30.64] ;  /* 0x000000041e1d7981 */ /* 0x000f28000c2e1900 */
[----:B------:R-:W2:Y:S01]  /*06a0*/  LDG.E.EL R25, desc[UR4][R14.64] ;  /* 0x000000040e197981 */ /* 0x000ea2000c2e1900 */
[----:B------:R-:W-:-:S03]  /*06b0*/  IADD3.X R7, R0, R7, RZ, P0, P1 ;  /* 0x0000000700077210 */ /* 0x000fc600007e24ff */
[----:B------:R-:W5:Y:S01]  /*06c0*/  LDG.E.EL.128 R12, desc[UR4][R12.64] ;  /* 0x000000040c0c7981 */ /* 0x000f62000c2e1d00 */
[----:B------:R-:W-:-:S05]  /*06d0*/  IMAD.WIDE R6, R20, 0x4, R6 ;  /* 0x0000000414067825 */ /* 0x000fca00078e0206 */
[----:B------:R-:W5:Y:S04]  /*06e0*/  LDG.E.EL R26, desc[UR4][R6.64] ;  /* 0x00000004061a7981 */ /* 0x000f68000c2e1900 */
[----:B------:R-:W5:Y:S01]  /*06f0*/  LDG.E.EL.128 R4, desc[UR4][R4.64] ;  /* 0x0000000404047981 */ /* 0x000f62000c2e1d00 */
[----:B---3--:R-:W-:Y:S01]  /*0700*/  FADD R9, -R22, R9 ;  /* 0x0000000916097221 */ /* 0x008fe20000000100 */
[----:B----4-:R-:W-:-:S04]  /*0710*/  FADD R29, -R28, R29 ;  /* 0x0000001d1c1d7221 */ /* 0x010fc80000000100 */
[C---:B--2---:R-:W-:Y:S01]  /*0720*/  FFMA R8, R16.reuse, R29, R28 ;  /* 0x0000001d10087223 */ /* 0x044fe2000000001c */
[----:B------:R-:W-:Y:S01]  /*0730*/  FFMA R16, R16, R9, R22 ;  /* 0x0000000910107223 */ /* 0x000fe20000000016 */
[--C-:B-----5:R-:W-:Y:S02]  /*0740*/  SHF.R.U32.HI R29, RZ, 0x19, R13.reuse ;  /* 0x00000019ff1d7819 */ /* 0x120fe4000001160d */
[C---:B------:R-:W-:Y:S02]  /*0750*/  LEA R28, P0, R12.reuse, UR6, 0x2 ;  /* 0x000000060c1c7c11 */ /* 0x040fe4000f8010ff */
[----:B------:R-:W-:Y:S02]  /*0760*/  LOP3.LUT R29, R29, 0x40, RZ, 0xc0, !PT ;  /* 0x000000401d1d7812 */ /* 0x000fe400078ec0ff */
[----:B------:R-:W-:Y:S02]  /*0770*/  LEA.HI.X R9, R12, UR7, R13, 0x2, P0 ;  /* 0x000000070c097c11 */ /* 0x000fe400080f140d */
[----:B------:R-:W-:-:S02]  /*0780*/  IADD3 R12, P0, P1, R10, R28, R29 ;  /* 0x0000001c0a0c7210 */ /* 0x000fc4000791e01d */
[----:B------:R-:W-:Y:S02]  /*0790*/  IADD3 R28, P2, P3, R2, R28, R29 ;  /* 0x0000001c021c7210 */ /* 0x000fe40007b5e01d */
[-C--:B------:R-:W-:Y:S02]  /*07a0*/  IADD3.X R13, R11, R9.reuse, RZ, P0, P1 ;  /* 0x000000090b0d7210 */ /* 0x080fe400007e24ff */
[----:B------:R-:W-:Y:S01]  /*07b0*/  IADD3.X R29, R0, R9, RZ, P2, P3 ;  /* 0x00000009001d7210 */ /* 0x000fe200017e64ff */
[----:B------:R-:W-:Y:S01]  /*07c0*/  FADD R9, -R24, R25 ;  /* 0x0000001918097221 */ /* 0x000fe20000000100 */
[----:B------:R-:W-:Y:S01]  /*07d0*/  FADD R26, -R23, R26 ;  /* 0x0000001a171a7221 */ /* 0x000fe20000000100 */
[----:B------:R-:W-:Y:S02]  /*07e0*/  SHF.R.U32.HI R25, RZ, 0x19, R15 ;  /* 0x00000019ff197819 */ /* 0x000fe4000001160f */
[C---:B------:R-:W-:Y:S01]  /*07f0*/  FFMA R9, R17.reuse, R9, R24 ;  /* 0x0000000911097223 */ /* 0x040fe20000000018 */
[----:B------:R-:W-:Y:S01]  /*0800*/  SHF.R.U32.HI R22, RZ, 0x19, R5 ;  /* 0x00000019ff167819 */ /* 0x000fe20000011605 */
[----:B------:R-:W-:Y:S01]  /*0810*/  FFMA R17, R17, R26, R23 ;  /* 0x0000001a11117223 */ /* 0x000fe20000000017 */
[----:B------:R-:W-:-:S02]  /*0820*/  LEA R24, P1, R4, UR6, 0x2 ;  /* 0x0000000604187c11 */ /* 0x000fc4000f8210ff */
[----:B------:R-:W-:Y:S02]  /*0830*/  LEA R23, P0, R14, UR6, 0x2 ;  /* 0x000000060e177c11 */ /* 0x000fe4000f8010ff */
[----:B------:R-:W-:Y:S02]  /*0840*/  LOP3.LUT R25, R25, 0x40, RZ, 0xc0, !PT ;  /* 0x0000004019197812 */ /* 0x000fe400078ec0ff */
[----:B------:R-:W-:Y:S02]  /*0850*/  LOP3.LUT R22, R22, 0x40, RZ, 0xc0, !PT ;  /* 0x0000004016167812 */ /* 0x000fe400078ec0ff */
[----:B------:R-:W-:Y:S02]  /*0860*/  LEA.HI.X R27, R4, UR7, R5, 0x2, P1 ;  /* 0x00000007041b7c11 */ /* 0x000fe400088f1405 */
[----:B------:R-:W-:Y:S02]  /*0870*/  LEA.HI.X R26, R14, UR7, R15, 0x2, P0 ;  /* 0x000000070e1a7c11 */ /* 0x000fe400080f140f */
[----:B------:R-:W-:-:S02]  /*0880*/  IADD3 R4, P2, P3, R10, R23, R25 ;  /* 0x000000170a047210 */ /* 0x000fc40007b5e019 */
[----:B------:R-:W-:Y:S02]  /*0890*/  IADD3 R14, P4, P5, R10, R24, R22 ;  /* 0x000000180a0e7210 */ /* 0x000fe40007d9e016 */
[C---:B------:R-:W-:Y:S02]  /*08a0*/  IADD3.X R5, R11.reuse, R26, RZ, P2, P3 ;  /* 0x0000001a0b057210 */ /* 0x040fe400017e64ff */
[----:B------:R-:W-:Y:S01]  /*08b0*/  IADD3.X R15, R11, R27, RZ, P4, P5 ;  /* 0x0000001b0b0f7210 */ /* 0x000fe200027ea4ff */
[----:B------:R-:W-:Y:S01]  /*08c0*/  IMAD.WIDE R4, R21, 0x4, R4 ;  /* 0x0000000415047825 */ /* 0x000fe200078e0204 */
[----:B------:R-:W-:-:S03]  /*08d0*/  IADD3 R22, P0, P1, R2, R24, R22 ;  /* 0x0000001802167210 */ /* 0x000fc6000791e016 */
[C---:B------:R-:W-:Y:S01]  /*08e0*/  IMAD.WIDE R14, R21.reuse, 0x4, R14 ;  /* 0x00000004150e7825 */ /* 0x040fe200078e020e */
[----:B------:R-:W-:Y:S01]  /*08f0*/  SHF.R.U32.HI R24, RZ, 0x19, R7 ;  /* 0x00000019ff187819 */ /* 0x000fe20000011607 */
[----:B------:R-:W2:Y:S02]  /*0900*/  LDG.E.EL R4, desc[UR4][R4.64] ;  /* 0x0000000404047981 */ /* 0x000ea4000c2e1900 */
[----:B------:R-:W-:-:S04]  /*0910*/  IMAD.WIDE R12, R21, 0x4, R12 ;  /* 0x00000004150c7825 */ /* 0x000fc800078e020c */
[----:B------:R-:W-:Y:S02]  /*0920*/  IMAD.WIDE R28, R20, 0x4, R28 ;  /* 0x00000004141c7825 */ /* 0x000fe400078e021c */
[----:B------:R-:W3:Y:S04]  /*0930*/  LDG.E.EL R12, desc[UR4][R12.64] ;  /* 0x000000040c0c7981 */ /* 0x000ee8000c2e1900 */
[----:B------:R1:W3:Y:S04]  /*0940*/  LDG.E.EL R5, desc[UR4][R14.64] ;  /* 0x000000040e057981 */ /* 0x0002e8000c2e1900 */
[----:B------:R4:W5:Y:S01]  /*0950*/  LDG.E.EL R13, desc[UR4][R28.64] ;  /* 0x000000041c0d7981 */ /* 0x000962000c2e1900 */
[----:B-1----:R-:W-:-:S02]  /*0960*/  LOP3.LUT R15, R24, 0x40, RZ, 0xc0, !PT ;  /* 0x00000040180f7812 */ /* 0x002fc400078ec0ff */
[----:B------:R-:W-:-:S04]  /*0970*/  LEA R14, P2, R6, UR6, 0x2 ;  /* 0x00000006060e7c11 */ /* 0x000fc8000f8410ff */
[----:B------:R-:W-:Y:S02]  /*0980*/  LEA.HI.X R6, R6, UR7, R7, 0x2, P2 ;  /* 0x0000000706067c11 */ /* 0x000fe400090f1407 */
[----:B------:R-:W-:Y:S02]  /*0990*/  IADD3 R10, P4, P5, R10, R14, R15 ;  /* 0x0000000e0a0a7210 */ /* 0x000fe40007d9e00f */
[C---:B------:R-:W-:Y:S02]  /*09a0*/  IADD3 R24, P2, P3, R2.reuse, R23, R25 ;  /* 0x0000001702187210 */ /* 0x040fe40007b5e019 */
[----:B------:R-:W-:Y:S02]  /*09b0*/  IADD3.X R11, R11, R6, RZ, P4, P5 ;  /* 0x000000060b0b7210 */ /* 0x000fe400027ea4ff */
[----:B----4-:R-:W-:Y:S02]  /*09c0*/  IADD3 R28, P4, P5, R2, R14, R15 ;  /* 0x0000000e021c7210 */ /* 0x010fe40007d9e00f */
[----:B------:R-:W-:-:S02]  /*09d0*/  IADD3.X R25, R0, R26, RZ, P2, P3 ;  /* 0x0000001a00197210 */ /* 0x000fc400017e64ff */
[C---:B------:R-:W-:Y:S02]  /*09e0*/  IADD3.X R23, R0.reuse, R27, RZ, P0, P1 ;  /* 0x0000001b00177210 */ /* 0x040fe400007e24ff */
[----:B------:R-:W-:Y:S01]  /*09f0*/  IADD3.X R29, R0, R6, RZ, P4, P5 ;  /* 0x00000006001d7210 */ /* 0x000fe200027ea4ff */
[----:B------:R-:W-:Y:S02]  /*0a00*/  IMAD.WIDE R6, R21, 0x4, R10 ;  /* 0x0000000415067825 */ /* 0x000fe400078e020a */
[----:B------:R-:W1:Y:S02]  /*0a10*/  LDC.64 R10, c[0x0][0x238] ;  /* 0x00008e00ff0a7b82 */ /* 0x000e640000000a00 */
[C---:B------:R-:W-:Y:S02]  /*0a20*/  IMAD.WIDE R24, R20.reuse, 0x4, R24 ;  /* 0x0000000414187825 */ /* 0x040fe400078e0218 */
[----:B------:R-:W2:Y:S02]  /*0a30*/  LDG.E.EL R7, desc[UR4][R6.64] ;  /* 0x0000000406077981 */ /* 0x000ea4000c2e1900 */
[----:B------:R-:W-:-:S02]  /*0a40*/  IMAD.WIDE R22, R20, 0x4, R22 ;  /* 0x0000000414167825 */ /* 0x000fc400078e0216 */
[----:B------:R-:W4:Y:S02]  /*0a50*/  LDG.E.EL R24, desc[UR4][R24.64] ;  /* 0x0000000418187981 */ /* 0x000f24000c2e1900 */
[----:B------:R-:W-:Y:S02]  /*0a60*/  IMAD.WIDE R28, R20, 0x4, R28 ;  /* 0x00000004141c7825 */ /* 0x000fe400078e021c */
[----:B------:R-:W5:Y:S04]  /*0a70*/  LDG.E.EL R22, desc[UR4][R22.64] ;  /* 0x0000000416167981 */ /* 0x000f68000c2e1900 */
[----:B------:R-:W4:Y:S01]  /*0a80*/  LDG.E.EL R29, desc[UR4][R28.64] ;  /* 0x000000041c1d7981 */ /* 0x000f22000c2e1900 */
[----:B-1----:R-:W-:-:S04]  /*0a90*/  IMAD.WIDE R2, R3, 0x4, R10 ;  /* 0x0000000403027825 */ /* 0x002fc800078e020a */
[----:B---3--:R-:W-:-:S04]  /*0aa0*/  FADD R5, -R12, R5 ;  /* 0x000000050c057221 */ /* 0x008fc80000000100 */
[----:B------:R-:W-:Y:S01]  /*0ab0*/  FFMA R10, R18, R5, R12 ;  /* 0x00000005120a7223 */ /* 0x000fe2000000000c */
[----:B--2---:R-:W-:-:S04]  /*0ac0*/  FADD R11, -R4, R7 ;  /* 0x00000007040b7221 */ /* 0x004fc80000000100 */
[----:B------:R-:W-:Y:S01]  /*0ad0*/  FFMA R11, R19, R11, R4 ;  /* 0x0000000b130b7223 */ /* 0x000fe20000000004 */
[----:B-----5:R-:W-:Y:S01]  /*0ae0*/  FADD R0, -R13, R22 ;  /* 0x000000160d007221 */ /* 0x020fe20000000100 */
[----:B----4-:R-:W-:-:S03]  /*0af0*/  FADD R15, -R24, R29 ;  /* 0x0000001d180f7221 */ /* 0x010fc60000000100 */
[----:B------:R-:W-:Y:S01]  /*0b00*/  FFMA R18, R18, R0, R13 ;  /* 0x0000000012127223 */ /* 0x000fe2000000000d */
[----:B------:R-:W-:Y:S01]  /*0b10*/  FFMA R19, R19, R15, R24 ;  /* 0x0000000f13137223 */ /* 0x000fe20000000018 */
[----:B------:R-:W-:Y:S04]  /*0b20*/  STG.E.128 desc[UR4][R2.64], R8 ;  /* 0x0000000802007986 */ /* 0x000fe8000c101d04 */
[----:B------:R-:W-:Y:S01]  /*0b30*/  STG.E.128 desc[UR4][R2.64+0x800], R16 ;  /* 0x0008001002007986 */ /* 0x000fe2000c101d04 */
[----:B------:R-:W-:Y:S05]  /*0b40*/  EXIT ;  /* 0x000000000000794d */ /* 0x000fea0003800000 */
.L_x_0:
[----:B------:R-:W-:-:S00]  /*0b50*/  BRA `(.L_x_0) ;  /* 0xfffffffc00fc7947 */ /* 0x000fc0000383ffff */
[----:B------:R-:W-:-:S00]  /*0b60*/  NOP ;  /* 0x0000000000007918 */ /* 0x000fc00000000000 */
        /* <DEDUP_REMOVED lines=9> */
.L_x_1:


//--------------------- .nv.constant0.triton_poi_fused__unsafe_index_add_mul_sub_32 --------------------------
	.section	.nv.constant0.triton_poi_fused__unsafe_index_add_mul_sub_32,"a",@progbits
	.sectionflags	@""
	.align	4
.nv.constant0.triton_poi_fused__unsafe_index_add_mul_sub_32:
	.zero		580
